	.headerflags	@"EF_CUDA_TEXMODE_UNIFIED EF_CUDA_64BIT_ADDRESS EF_CUDA_ACCELERATORS EF_CUDA_SM90 EF_CUDA_VIRTUAL_SM(EF_CUDA_SM90)"
	.elftype	@"ET_EXEC"


//--------------------- .nv.info                  --------------------------
	.section	.nv.info,"",@"SHT_CUDA_INFO"
	.align	4


	//----- nvinfo : EIATTR_REGCOUNT
	.align		4
        /*0000*/ 	.byte	0x04, 0x2f
        /*0002*/ 	.short	(.L_1 - .L_0)
	.align		4
.L_0:
        /*0004*/ 	.word	index@(triton_poi_fused_add_convolution_leaky_relu_leaky_relu_backward_11)
        /*0008*/ 	.word	0x00000017


	//----- nvinfo : EIATTR_MIN_STACK_SIZE
	.align		4
.L_1:
        /*000c*/ 	.byte	0x04, 0x12
        /*000e*/ 	.short	(.L_3 - .L_2)
	.align		4
.L_2:
        /*0010*/ 	.word	index@(triton_poi_fused_add_convolution_leaky_relu_leaky_relu_backward_11)
        /*0014*/ 	.word	0x00000000


	//----- nvinfo : EIATTR_FRAME_SIZE
	.align		4
.L_3:
        /*0018*/ 	.byte	0x04, 0x11
        /*001a*/ 	.short	(.L_5 - .L_4)
	.align		4
.L_4:
        /*001c*/ 	.word	index@(triton_poi_fused_add_convolution_leaky_relu_leaky_relu_backward_11)
        /*0020*/ 	.word	0x00000000


	//----- nvinfo : EIATTR_MIN_STACK_SIZE
	.align		4
.L_5:
        /*0024*/ 	.byte	0x04, 0x12
        /*0026*/ 	.short	(.L_7 - .L_6)
	.align		4
.L_6:
        /*0028*/ 	.word	index@(triton_poi_fused_add_convolution_leaky_relu_leaky_relu_backward_11)
        /*002c*/ 	.word	0x00000000
.L_7:


//--------------------- .nv.info.triton_poi_fused_add_convolution_leaky_relu_leaky_relu_backward_11 --------------------------
	.section	.nv.info.triton_poi_fused_add_convolution_leaky_relu_leaky_relu_backward_11,"",@"SHT_CUDA_INFO"
	.sectionflags	@""
	.align	4


	//----- nvinfo : EIATTR_CUDA_API_VERSION
	.align		4
        /*0000*/ 	.byte	0x04, 0x37
        /*0002*/ 	.short	(.L_9 - .L_8)
.L_8:
        /*0004*/ 	.word	0x0000007c


	//----- nvinfo : EIATTR_KPARAM_INFO
	.align		4
.L_9:
        /*0008*/ 	.byte	0x04, 0x17
        /*000a*/ 	.short	(.L_11 - .L_10)
.L_10:
        /*000c*/ 	.word	0x00000000
        /*0010*/ 	.short	0x0005
        /*0012*/ 	.short	0x0028
        /*0014*/ 	.byte	0x00, 0xf0, 0x11, 0x00


	//----- nvinfo : EIATTR_KPARAM_INFO
	.align		4
.L_11:
        /*0018*/ 	.byte	0x04, 0x17
        /*001a*/ 	.short	(.L_13 - .L_12)
.L_12:
        /*001c*/ 	.word	0x00000000
        /*0020*/ 	.short	0x0004
        /*0022*/ 	.short	0x0020
        /*0024*/ 	.byte	0x00, 0xf4, 0x21, 0x00


	//----- nvinfo : EIATTR_KPARAM_INFO
	.align		4
.L_13:
        /*0028*/ 	.byte	0x04, 0x17
        /*002a*/ 	.short	(.L_15 - .L_14)
.L_14:
        /*002c*/ 	.word	0x00000000
        /*0030*/ 	.short	0x0003
        /*0032*/ 	.short	0x0018
        /*0034*/ 	.byte	0x00, 0xf4, 0x21, 0x00


	//----- nvinfo : EIATTR_KPARAM_INFO
	.align		4
.L_15:
        /*0038*/ 	.byte	0x04, 0x17
        /*003a*/ 	.short	(.L_17 - .L_16)
.L_16:
        /*003c*/ 	.word	0x00000000
        /*0040*/ 	.short	0x0002
        /*0042*/ 	.short	0x0010
        /*0044*/ 	.byte	0x00, 0xf4, 0x21, 0x00


	//----- nvinfo : EIATTR_KPARAM_INFO
	.align		4
.L_17:
        /*0048*/ 	.byte	0x04, 0x17
        /*004a*/ 	.short	(.L_19 - .L_18)
.L_18:
        /*004c*/ 	.word	0x00000000
        /*0050*/ 	.short	0x0001
        /*0052*/ 	.short	0x0008
        /*0054*/ 	.byte	0x00, 0xf4, 0x21, 0x00


	//----- nvinfo : EIATTR_KPARAM_INFO
	.align		4
.L_19:
        /*0058*/ 	.byte	0x04, 0x17
        /*005a*/ 	.short	(.L_21 - .L_20)
.L_20:
        /*005c*/ 	.word	0x00000000
        /*0060*/ 	.short	0x0000
        /*0062*/ 	.short	0x0000
        /*0064*/ 	.byte	0x00, 0xf4, 0x21, 0x00


	//----- nvinfo : EIATTR_SPARSE_MMA_MASK
	.align		4
.L_21:
        /*0068*/ 	.byte	0x03, 0x50
        /*006a*/ 	.short	0x0000


	//----- nvinfo : EIATTR_MAXREG_COUNT
	.align		4
        /*006c*/ 	.byte	0x03, 0x1b
        /*006e*/ 	.short	0x00ff


	//----- nvinfo : EIATTR_EXIT_INSTR_OFFSETS
	.align		4
        /*0070*/ 	.byte	0x04, 0x1c
        /*0072*/ 	.short	(.L_23 - .L_22)


	//   ....[0]....
.L_22:
        /*0074*/ 	.word	0x000003f0


	//----- nvinfo : EIATTR_REQNTID
	.align		4
.L_23:
        /*0078*/ 	.byte	0x04, 0x10
        /*007a*/ 	.short	(.L_25 - .L_24)
.L_24:
        /*007c*/ 	.word	0x00000080
        /*0080*/ 	.word	0x00000001
        /*0084*/ 	.word	0x00000001


	//----- nvinfo : EIATTR_CBANK_PARAM_SIZE
	.align		4
.L_25:
        /*0088*/ 	.byte	0x03, 0x19
        /*008a*/ 	.short	0x002c


	//----- nvinfo : EIATTR_PARAM_CBANK
	.align		4
        /*008c*/ 	.byte	0x04, 0x0a
        /*008e*/ 	.short	(.L_27 - .L_26)
	.align		4
.L_26:
        /*0090*/ 	.word	index@(.nv.constant0.triton_poi_fused_add_convolution_leaky_relu_leaky_relu_backward_11)
        /*0094*/ 	.short	0x0210
        /*0096*/ 	.short	0x002c


	//----- nvinfo : EIATTR_SW_WAR
	.align		4
.L_27:
        /*0098*/ 	.byte	0x04, 0x36
        /*009a*/ 	.short	(.L_29 - .L_28)
.L_28:
        /*009c*/ 	.word	0x00000008
.L_29:


//--------------------- .nv.callgraph             --------------------------
	.section	.nv.callgraph,"",@"SHT_CUDA_CALLGRAPH"
	.align	4
	.sectionentsize	8
	.align		4
        /*0000*/ 	.word	0x00000000
	.align		4
        /*0004*/ 	.word	0xffffffff
	.align		4
        /*0008*/ 	.word	0x00000000
	.align		4
        /*000c*/ 	.word	0xfffffffe
	.align		4
        /*0010*/ 	.word	0x00000000
	.align		4
        /*0014*/ 	.word	0xfffffffd
	.align		4
        /*0018*/ 	.word	0x00000000
	.align		4
        /*001c*/ 	.word	0xfffffffc


//--------------------- .text.triton_poi_fused_add_convolution_leaky_relu_leaky_relu_backward_11 --------------------------
	.section	.text.triton_poi_fused_add_convolution_leaky_relu_leaky_relu_backward_11,"ax",@progbits
	.align	128
        .global         triton_poi_fused_add_convolution_leaky_relu_leaky_relu_backward_11
        .type           triton_poi_fused_add_convolution_leaky_relu_leaky_relu_backward_11,@function
        .size           triton_poi_fused_add_convolution_leaky_relu_leaky_relu_backward_11,(.L_x_1 - triton_poi_fused_add_convolution_leaky_relu_leaky_relu_backward_11)
        .other          triton_poi_fused_add_convolution_leaky_relu_leaky_relu_backward_11,@"STO_CUDA_ENTRY STV_DEFAULT"
triton_poi_fused_add_convolution_leaky_relu_leaky_relu_backward_11:
.text.triton_poi_fused_add_convolution_leaky_relu_leaky_relu_backward_11:
[----:B------:R-:W-:Y:S01]  /*0000*/  LDC R1, c[0x0][0x28] ;  /* 0x00000a00ff017b82 */ /* 0x000fe20000000800 */
[----:B------:R-:W1:Y:S07]  /*0010*/  S2R R0, SR_TID.X ;  /* 0x0000000000007919 */ /* 0x000e6e0000002100 */
[----:B------:R-:W2:Y:S01]  /*0020*/  LDC.64 R12, c[0x0][0x220] ;  /* 0x00008800ff0c7b82 */ /* 0x000ea20000000a00 */
[----:B------:R-:W-:Y:S01]  /*0030*/  ULDC.64 UR4, c[0x0][0x208] ;  /* 0x0000820000047ab9 */ /* 0x000fe20000000a00 */
[----:B------:R-:W-:Y:S01]  /*0040*/  ULDC.64 UR6, c[0x0][0x230] ;  /* 0x00008c0000067ab9 */ /* 0x000fe20000000a00 */
[----:B------:R-:W3:Y:S05]  /*0050*/  S2R R5, SR_CTAID.X ;  /* 0x0000000000057919 */ /* 0x000eea0000002500 */
[----:B------:R-:W4:Y:S01]  /*0060*/  LDC.64 R14, c[0x0][0x228] ;  /* 0x00008a00ff0e7b82 */ /* 0x000f220000000a00 */
[----:B-1----:R-:W-:Y:S01]  /*0070*/  IMAD.SHL.U32 R0, R0, 0x4, RZ ;  /* 0x0000000400007824 */ /* 0x002fe200078e00ff */
[----:B---3--:R-:W-:-:S04]  /*0080*/  SHF.R.S32.HI R3, RZ, 0x16, R5 ;  /* 0x00000016ff037819 */ /* 0x008fc80000011405 */
[----:B------:R-:W-:Y:S02]  /*0090*/  LOP3.LUT R0, R0, 0x1fc, RZ, 0xc0, !PT ;  /* 0x000001fc00007812 */ /* 0x000fe400078ec0ff */
[----:B------:R-:W-:-:S03]  /*00a0*/  SGXT R3, R3, 0x1 ;  /* 0x000000010303781a */ /* 0x000fc60000000200 */
[----:B------:R-:W-:Y:S02]  /*00b0*/  IMAD R0, R5, 0x200, R0 ;  /* 0x0000020005007824 */ /* 0x000fe400078e0200 */
[----:B------:R-:W1:Y:S03]  /*00c0*/  LDC.64 R4, c[0x0][0x218] ;  /* 0x00008600ff047b82 */ /* 0x000e660000000a00 */
[----:B------:R-:W-:-:S04]  /*00d0*/  LEA.HI R3, R3, R0, RZ, 0x6 ;  /* 0x0000000003037211 */ /* 0x000fc800078f30ff */
[--C-:B------:R-:W-:Y:S02]  /*00e0*/  SHF.R.S32.HI R2, RZ, 0x6, R3.reuse ;  /* 0x00000006ff027819 */ /* 0x100fe40000011403 */
[----:B------:R-:W-:-:S04]  /*00f0*/  SHF.R.S32.HI R3, RZ, 0x1f, R3 ;  /* 0x0000001fff037819 */ /* 0x000fc80000011403 */
[----:B------:R-:W-:-:S04]  /*0100*/  LEA.HI R3, R3, R2, RZ, 0x8 ;  /* 0x0000000203037211 */ /* 0x000fc800078f40ff */
[----:B------:R-:W-:-:S05]  /*0110*/  LOP3.LUT R3, R3, 0xffffff00, RZ, 0xc0, !PT ;  /* 0xffffff0003037812 */ /* 0x000fca00078ec0ff */
[----:B------:R-:W-:Y:S02]  /*0120*/  IMAD.IADD R9, R2, 0x1, -R3 ;  /* 0x0000000102097824 */ /* 0x000fe400078e0a03 */
[----:B-1----:R-:W-:Y:S01]  /*0130*/  IMAD.WIDE R4, R0, 0x4, R4 ;  /* 0x0000000400047825 */ /* 0x002fe200078e0204 */
[----:B------:R-:W1:Y:S03]  /*0140*/  LDC.64 R2, c[0x0][0x210] ;  /* 0x00008400ff027b82 */ /* 0x000e660000000a00 */
[C---:B--2---:R-:W-:Y:S02]  /*0150*/  IMAD.WIDE R12, R9.reuse, 0x4, R12 ;  /* 0x00000004090c7825 */ /* 0x044fe400078e020c */
[----:B------:R-:W2:Y:S04]  /*0160*/  LDG.E.128 R4, desc[UR4][R4.64] ;  /* 0x0000000404047981 */ /* 0x000ea8000c1e1d00 */
[----:B------:R-:W2:Y:S01]  /*0170*/  LDG.E.EL R12, desc[UR4][R12.64] ;  /* 0x000000040c0c7981 */ /* 0x000ea2000c2e1900 */
[----:B----4-:R-:W-:-:S06]  /*0180*/  IMAD.WIDE R14, R9, 0x4, R14 ;  /* 0x00000004090e7825 */ /* 0x010fcc00078e020e */
[----:B------:R3:W4:Y:S01]  /*0190*/  LDG.E.EL R14, desc[UR4][R14.64] ;  /* 0x000000040e0e7981 */ /* 0x000722000c2e1900 */
[----:B-1----:R-:W-:-:S05]  /*01a0*/  IMAD.WIDE R2, R0, 0x4, R2 ;  /* 0x0000000400027825 */ /* 0x002fca00078e0202 */
[----:B------:R-:W4:Y:S01]  /*01b0*/  LDG.E.128 R8, desc[UR4][R2.64] ;  /* 0x0000000402087981 */ /* 0x000f22000c1e1d00 */
[-C--:B--2---:R-:W-:Y:S02]  /*01c0*/  FSETP.GT.AND P0, PT, R4, -R12.reuse, PT ;  /* 0x8000000c0400720b */ /* 0x084fe40003f04000 */
[-C--:B------:R-:W-:Y:S02]  /*01d0*/  FSETP.GT.AND P1, PT, R5, -R12.reuse, PT ;  /* 0x8000000c0500720b */ /* 0x080fe40003f24000 */
[-C--:B------:R-:W-:Y:S02]  /*01e0*/  FSETP.GT.AND P2, PT, R6, -R12.reuse, PT ;  /* 0x8000000c0600720b */ /* 0x080fe40003f44000 */
[----:B------:R-:W-:Y:S01]  /*01f0*/  FSETP.GT.AND P3, PT, R7, -R12, PT ;  /* 0x8000000c0700720b */ /* 0x000fe20003f64000 */
[--C-:B------:R-:W-:Y:S01]  /*0200*/  FADD R19, R4, R12.reuse ;  /* 0x0000000c04137221 */ /* 0x100fe20000000000 */
[--C-:B------:R-:W-:Y:S01]  /*0210*/  FADD R18, R5, R12.reuse ;  /* 0x0000000c05127221 */ /* 0x100fe20000000000 */
[--C-:B------:R-:W-:Y:S01]  /*0220*/  FADD R17, R6, R12.reuse ;  /* 0x0000000c06117221 */ /* 0x100fe20000000000 */
[----:B------:R-:W-:-:S03]  /*0230*/  FADD R16, R7, R12 ;  /* 0x0000000c07107221 */ /* 0x000fc60000000000 */
[----:B------:R-:W-:Y:S02]  /*0240*/  @!P0 FMUL R19, R19, 0.0099999997764825820923 ;  /* 0x3c23d70a13138820 */ /* 0x000fe40000400000 */
[----:B------:R-:W-:Y:S02]  /*0250*/  @!P1 FMUL R18, R18, 0.0099999997764825820923 ;  /* 0x3c23d70a12129820 */ /* 0x000fe40000400000 */
[----:B------:R-:W-:Y:S02]  /*0260*/  @!P2 FMUL R17, R17, 0.0099999997764825820923 ;  /* 0x3c23d70a1111a820 */ /* 0x000fe40000400000 */
[----:B------:R-:W-:Y:S01]  /*0270*/  @!P3 FMUL R16, R16, 0.0099999997764825820923 ;  /* 0x3c23d70a1010b820 */ /* 0x000fe20000400000 */
[----:B------:R-:W-:Y:S02]  /*0280*/  FSETP.GT.AND P3, PT, R19, RZ, PT ;  /* 0x000000ff1300720b */ /* 0x000fe40003f64000 */
[----:B------:R-:W-:Y:S02]  /*0290*/  FSETP.GT.AND P2, PT, R18, RZ, PT ;  /* 0x000000ff1200720b */ /* 0x000fe40003f44000 */
[----:B------:R-:W-:-:S02]  /*02a0*/  FSETP.GT.AND P1, PT, R17, RZ, PT ;  /* 0x000000ff1100720b */ /* 0x000fc40003f24000 */
[----:B------:R-:W-:Y:S02]  /*02b0*/  FSETP.GT.AND P0, PT, R16, RZ, PT ;  /* 0x000000ff1000720b */ /* 0x000fe40003f04000 */
[----:B------:R-:W-:Y:S02]  /*02c0*/  SEL R4, RZ, 0x1, !P3 ;  /* 0x00000001ff047807 */ /* 0x000fe40005800000 */
[----:B------:R-:W-:Y:S02]  /*02d0*/  SEL R5, RZ, 0x1, !P2 ;  /* 0x00000001ff057807 */ /* 0x000fe40005000000 */
[----:B------:R-:W-:Y:S02]  /*02e0*/  SEL R6, RZ, 0x1, !P1 ;  /* 0x00000001ff067807 */ /* 0x000fe40004800000 */
[----:B------:R-:W-:Y:S02]  /*02f0*/  SEL R7, RZ, 0x1, !P0 ;  /* 0x00000001ff077807 */ /* 0x000fe40004000000 */
[----:B---3--:R-:W-:Y:S01]  /*0300*/  PRMT R15, R4, 0x3340, R5 ;  /* 0x00003340040f7816 */ /* 0x008fe20000000005 */
[--C-:B----4-:R-:W-:Y:S01]  /*0310*/  FADD R4, R8, R14.reuse ;  /* 0x0000000e08047221 */ /* 0x110fe20000000000 */
[----:B------:R-:W-:Y:S01]  /*0320*/  PRMT R20, R6, 0x3340, R7 ;  /* 0x0000334006147816 */ /* 0x000fe20000000007 */
[--C-:B------:R-:W-:Y:S01]  /*0330*/  FADD R5, R9, R14.reuse ;  /* 0x0000000e09057221 */ /* 0x100fe20000000000 */
[--C-:B------:R-:W-:Y:S01]  /*0340*/  FADD R6, R10, R14.reuse ;  /* 0x0000000e0a067221 */ /* 0x100fe20000000000 */
[----:B------:R-:W-:Y:S01]  /*0350*/  FADD R7, R11, R14 ;  /* 0x0000000e0b077221 */ /* 0x000fe20000000000 */
[----:B------:R-:W-:Y:S01]  /*0360*/  IADD3 R12, P0, R0, UR6, RZ ;  /* 0x00000006000c7c10 */ /* 0x000fe2000ff1e0ff */
[----:B------:R-:W-:Y:S01]  /*0370*/  FADD R4, R4, R19 ;  /* 0x0000001304047221 */ /* 0x000fe20000000000 */
[----:B------:R-:W-:Y:S01]  /*0380*/  FADD R5, R5, R18 ;  /* 0x0000001205057221 */ /* 0x000fe20000000000 */
[----:B------:R-:W-:Y:S01]  /*0390*/  FADD R6, R6, R17 ;  /* 0x0000001106067221 */ /* 0x000fe20000000000 */
[----:B------:R-:W-:Y:S01]  /*03a0*/  FADD R7, R7, R16 ;  /* 0x0000001007077221 */ /* 0x000fe20000000000 */
[----:B------:R-:W-:-:S02]  /*03b0*/  LEA.HI.X.SX32 R13, R0, UR7, 0x1, P0 ;  /* 0x00000007000d7c11 */ /* 0x000fc400080f0eff */
[----:B------:R-:W-:Y:S02]  /*03c0*/  PRMT R15, R15, 0x5410, R20 ;  /* 0x000054100f0f7816 */ /* 0x000fe40000000014 */
[----:B------:R-:W-:Y:S04]  /*03d0*/  STG.E.128 desc[UR4][R2.64], R4 ;  /* 0x0000000402007986 */ /* 0x000fe8000c101d04 */
[----:B------:R-:W-:Y:S01]  /*03e0*/  STG.E desc[UR4][R12.64], R15 ;  /* 0x0000000f0c007986 */ /* 0x000fe2000c101904 */
[----:B------:R-:W-:Y:S05]  /*03f0*/  EXIT ;  /* 0x000000000000794d */ /* 0x000fea0003800000 */
.L_x_0:
[----:B------:R-:W-:-:S00]  /*0400*/  BRA `(.L_x_0) ;  /* 0xfffffffc00fc7947 */ /* 0x000fc0000383ffff */
[----:B------:R-:W-:-:S00]  /*0410*/  NOP ;  /* 0x0000000000007918 */ /* 0x000fc00000000000 */
        /* <DEDUP_REMOVED lines=14> */
.L_x_1:


//--------------------- .nv.constant0.triton_poi_fused_add_convolution_leaky_relu_leaky_relu_backward_11 --------------------------
	.section	.nv.constant0.triton_poi_fused_add_convolution_leaky_relu_leaky_relu_backward_11,"a",@progbits
	.sectionflags	@""
	.align	4
.nv.constant0.triton_poi_fused_add_convolution_leaky_relu_leaky_relu_backward_11:
	.zero		572
